//
// Generated by NVIDIA NVVM Compiler
//
// Compiler Build ID: CL-36424714
// Cuda compilation tools, release 13.0, V13.0.88
// Based on NVVM 20.0.0
//

.version 9.0
.target sm_100
.address_size 64

	// .globl	_Z6monkeyPyyPjS0_jjj

.visible .entry _Z6monkeyPyyPjS0_jjj(
	.param .u64 .ptr .align 1 _Z6monkeyPyyPjS0_jjj_param_0,
	.param .u64 _Z6monkeyPyyPjS0_jjj_param_1,
	.param .u64 .ptr .align 1 _Z6monkeyPyyPjS0_jjj_param_2,
	.param .u64 .ptr .align 1 _Z6monkeyPyyPjS0_jjj_param_3,
	.param .u32 _Z6monkeyPyyPjS0_jjj_param_4,
	.param .u32 _Z6monkeyPyyPjS0_jjj_param_5,
	.param .u32 _Z6monkeyPyyPjS0_jjj_param_6
)
{
	.reg .pred 	%p<11>;
	.reg .b32 	%r<28>;
	.reg .b64 	%rd<41>;

	ld.param.u64 	%rd23, [_Z6monkeyPyyPjS0_jjj_param_0];
	ld.param.u64 	%rd21, [_Z6monkeyPyyPjS0_jjj_param_1];
	ld.param.u64 	%rd22, [_Z6monkeyPyyPjS0_jjj_param_2];
	ld.param.u64 	%rd24, [_Z6monkeyPyyPjS0_jjj_param_3];
	ld.param.u32 	%r8, [_Z6monkeyPyyPjS0_jjj_param_4];
	ld.param.u32 	%r9, [_Z6monkeyPyyPjS0_jjj_param_5];
	ld.param.u32 	%r10, [_Z6monkeyPyyPjS0_jjj_param_6];
	cvta.to.global.u64 	%rd1, %rd23;
	cvta.to.global.u64 	%rd2, %rd24;
	ld.global.u32 	%r11, [%rd2];
	setp.ne.s32 	%p1, %r11, 0;
	@%p1 bra 	$L__BB0_19;
	mov.u32 	%r12, %ctaid.x;
	mov.u32 	%r1, %ntid.x;
	mov.u32 	%r13, %tid.x;
	mad.lo.s32 	%r26, %r12, %r1, %r13;
	setp.ge.u32 	%p2, %r26, %r10;
	@%p2 bra 	$L__BB0_19;
	setp.eq.s32 	%p3, %r8, 0;
	cvt.u64.u32 	%rd3, %r8;
	@%p3 bra 	$L__BB0_20;
	cvta.to.global.u64 	%rd4, %rd22;
	mov.u32 	%r14, %nctaid.x;
	mul.lo.s32 	%r3, %r1, %r14;
	cvt.u64.u32 	%rd5, %r9;
$L__BB0_4:
	cvt.u64.u32 	%rd6, %r26;
	add.s64 	%rd39, %rd21, %rd6;
	mov.b32 	%r27, 0;
$L__BB0_5:
	sub.s64 	%rd39, %rd39, %rd5;
	and.b64  	%rd25, %rd39, -4294967296;
	setp.ne.s64 	%p4, %rd25, 0;
	@%p4 bra 	$L__BB0_7;
	cvt.u32.u64 	%r16, %rd3;
	cvt.u32.u64 	%r17, %rd39;
	rem.u32 	%r18, %r17, %r16;
	cvt.u64.u32 	%rd37, %r18;
	bra.uni 	$L__BB0_8;
$L__BB0_7:
	rem.u64 	%rd37, %rd39, %rd3;
$L__BB0_8:
	setp.ne.s64 	%p5, %rd37, 0;
	@%p5 bra 	$L__BB0_13;
	setp.ne.s64 	%p6, %rd25, 0;
	@%p6 bra 	$L__BB0_11;
	cvt.u32.u64 	%r19, %rd3;
	cvt.u32.u64 	%r20, %rd39;
	div.u32 	%r21, %r20, %r19;
	cvt.u64.u32 	%rd38, %r21;
	bra.uni 	$L__BB0_12;
$L__BB0_11:
	div.u64 	%rd38, %rd39, %rd3;
$L__BB0_12:
	sub.s64 	%rd39, %rd39, %rd38;
	add.s32 	%r27, %r27, 1;
	setp.ne.s32 	%p7, %r27, %r8;
	@%p7 bra 	$L__BB0_5;
$L__BB0_13:
	shl.b64 	%rd27, %rd6, 3;
	add.s64 	%rd28, %rd1, %rd27;
	st.global.u64 	[%rd28], %rd39;
	and.b64  	%rd29, %rd39, -4294967296;
	setp.ne.s64 	%p8, %rd29, 0;
	@%p8 bra 	$L__BB0_15;
	cvt.u32.u64 	%r22, %rd3;
	cvt.u32.u64 	%r23, %rd39;
	rem.u32 	%r24, %r23, %r22;
	cvt.u64.u32 	%rd40, %r24;
	bra.uni 	$L__BB0_16;
$L__BB0_15:
	rem.u64 	%rd40, %rd39, %rd3;
$L__BB0_16:
	setp.ne.s64 	%p9, %rd40, 0;
	@%p9 bra 	$L__BB0_18;
	mov.b32 	%r25, 1;
	st.global.u32 	[%rd2], %r25;
	shl.b64 	%rd30, %rd6, 2;
	add.s64 	%rd31, %rd4, %rd30;
	st.global.u32 	[%rd31], %r26;
$L__BB0_18:
	add.s32 	%r26, %r26, %r3;
	setp.lt.u32 	%p10, %r26, %r10;
	@%p10 bra 	$L__BB0_4;
$L__BB0_19:
	ret;
$L__BB0_20:
	cvt.u64.u32 	%rd32, %r26;
	add.s64 	%rd33, %rd21, %rd32;
	mul.wide.u32 	%rd34, %r26, 8;
	add.s64 	%rd35, %rd1, %rd34;
	st.global.u64 	[%rd35], %rd33;
	bra.uni 	$L__BB0_19;

}


// ===== COMPILED SASS (sm_100) =====

	.target	sm_100

	.elftype	@"ET_EXEC"


//--------------------- .note.nv.tkinfo           --------------------------
	.section	.note.nv.tkinfo,"",@"SHT_NOTE"
	.sectionflags	@"SHF_NOTE_NV_TKINFO"
	.tkinfo
        /*0018*/ 	.word	0x00000002
        /*0030*/ 	.string	""
        /*0030*/ 	.string	"ptxas"
        /*0030*/ 	.string	"Cuda compilation tools, release 13.0, V13.0.88"
        /*0030*/ 	.string	"Build cuda_13.0.r13.0/compiler.36424714_0"
        /*0030*/ 	.string	"-arch sm_100 -m 64 "



//--------------------- .note.nv.cuinfo           --------------------------
	.section	.note.nv.cuinfo,"",@"SHT_NOTE"
	.sectionflags	@"SHF_NOTE_NV_CUINFO"
        /*0018*/ 	.short	0x0002
        /*001a*/ 	.short	0x0064
        /*001c*/ 	.short	0x0082
	.zero		2


//--------------------- .nv.info                  --------------------------
	.section	.nv.info,"",@"SHT_CUDA_INFO"
	.align	4


	//----- nvinfo : EIATTR_REGCOUNT
	.align		4
        /*0000*/ 	.byte	0x04, 0x2f
        /*0002*/ 	.short	(.L_1 - .L_0)
	.align		4
.L_0:
        /*0004*/ 	.word	index@(_Z6monkeyPyyPjS0_jjj)
        /*0008*/ 	.word	0x00000016


	//----- nvinfo : EIATTR_FRAME_SIZE
	.align		4
.L_1:
        /*000c*/ 	.byte	0x04, 0x11
        /*000e*/ 	.short	(.L_3 - .L_2)
	.align		4
.L_2:
        /*0010*/ 	.word	index@($__internal_1_$__cuda_sm20_rem_u64)
        /*0014*/ 	.word	0x00000000


	//----- nvinfo : EIATTR_FRAME_SIZE
	.align		4
.L_3:
        /*0018*/ 	.byte	0x04, 0x11
        /*001a*/ 	.short	(.L_5 - .L_4)
	.align		4
.L_4:
        /*001c*/ 	.word	index@($__internal_0_$__cuda_sm20_div_u64)
        /*0020*/ 	.word	0x00000000


	//----- nvinfo : EIATTR_FRAME_SIZE
	.align		4
.L_5:
        /*0024*/ 	.byte	0x04, 0x11
        /*0026*/ 	.short	(.L_7 - .L_6)
	.align		4
.L_6:
        /*0028*/ 	.word	index@(_Z6monkeyPyyPjS0_jjj)
        /*002c*/ 	.word	0x00000000


	//----- nvinfo : EIATTR_MIN_STACK_SIZE
	.align		4
.L_7:
        /*0030*/ 	.byte	0x04, 0x12
        /*0032*/ 	.short	(.L_9 - .L_8)
	.align		4
.L_8:
        /*0034*/ 	.word	index@(_Z6monkeyPyyPjS0_jjj)
        /*0038*/ 	.word	0x00000000
.L_9:


//--------------------- .nv.compat                --------------------------
	.section	.nv.compat,"",@"SHT_CUDA_COMPAT_INFO"
	.align	4
        /*0000*/ 	.byte	0x02, 0x09, 0x00, 0x00, 0x02, 0x02, 0x01, 0x00, 0x02, 0x05, 0x05, 0x00, 0x03, 0x07, 0x01, 0x01
        /*0010*/ 	.byte	0x02, 0x03, 0x00, 0x00, 0x02, 0x06, 0x01, 0x00, 0x04, 0x0b, 0x08, 0x00, 0x09, 0x00, 0x00, 0x00
        /*0020*/ 	.byte	0x00, 0x00, 0x00, 0x00


//--------------------- .nv.info._Z6monkeyPyyPjS0_jjj --------------------------
	.section	.nv.info._Z6monkeyPyyPjS0_jjj,"",@"SHT_CUDA_INFO"
	.sectionflags	@""
	.align	4


	//----- nvinfo : EIATTR_CUDA_API_VERSION
	.align		4
        /*0000*/ 	.byte	0x04, 0x37
        /*0002*/ 	.short	(.L_11 - .L_10)
.L_10:
        /*0004*/ 	.word	0x00000082


	//----- nvinfo : EIATTR_KPARAM_INFO
	.align		4
.L_11:
        /*0008*/ 	.byte	0x04, 0x17
        /*000a*/ 	.short	(.L_13 - .L_12)
.L_12:
        /*000c*/ 	.word	0x00000000
        /*0010*/ 	.short	0x0006
        /*0012*/ 	.short	0x0028
        /*0014*/ 	.byte	0x00, 0xf0, 0x11, 0x00


	//----- nvinfo : EIATTR_KPARAM_INFO
	.align		4
.L_13:
        /*0018*/ 	.byte	0x04, 0x17
        /*001a*/ 	.short	(.L_15 - .L_14)
.L_14:
        /*001c*/ 	.word	0x00000000
        /*0020*/ 	.short	0x0005
        /*0022*/ 	.short	0x0024
        /*0024*/ 	.byte	0x00, 0xf0, 0x11, 0x00


	//----- nvinfo : EIATTR_KPARAM_INFO
	.align		4
.L_15:
        /*0028*/ 	.byte	0x04, 0x17
        /*002a*/ 	.short	(.L_17 - .L_16)
.L_16:
        /*002c*/ 	.word	0x00000000
        /*0030*/ 	.short	0x0004
        /*0032*/ 	.short	0x0020
        /*0034*/ 	.byte	0x00, 0xf0, 0x11, 0x00


	//----- nvinfo : EIATTR_KPARAM_INFO
	.align		4
.L_17:
        /*0038*/ 	.byte	0x04, 0x17
        /*003a*/ 	.short	(.L_19 - .L_18)
.L_18:
        /*003c*/ 	.word	0x00000000
        /*0040*/ 	.short	0x0003
        /*0042*/ 	.short	0x0018
        /*0044*/ 	.byte	0x00, 0xf5, 0x21, 0x00


	//----- nvinfo : EIATTR_KPARAM_INFO
	.align		4
.L_19:
        /*0048*/ 	.byte	0x04, 0x17
        /*004a*/ 	.short	(.L_21 - .L_20)
.L_20:
        /*004c*/ 	.word	0x00000000
        /*0050*/ 	.short	0x0002
        /*0052*/ 	.short	0x0010
        /*0054*/ 	.byte	0x00, 0xf5, 0x21, 0x00


	//----- nvinfo : EIATTR_KPARAM_INFO
	.align		4
.L_21:
        /*0058*/ 	.byte	0x04, 0x17
        /*005a*/ 	.short	(.L_23 - .L_22)
.L_22:
        /*005c*/ 	.word	0x00000000
        /*0060*/ 	.short	0x0001
        /*0062*/ 	.short	0x0008
        /*0064*/ 	.byte	0x00, 0xf0, 0x21, 0x00


	//----- nvinfo : EIATTR_KPARAM_INFO
	.align		4
.L_23:
        /*0068*/ 	.byte	0x04, 0x17
        /*006a*/ 	.short	(.L_25 - .L_24)
.L_24:
        /*006c*/ 	.word	0x00000000
        /*0070*/ 	.short	0x0000
        /*0072*/ 	.short	0x0000
        /*0074*/ 	.byte	0x00, 0xf5, 0x21, 0x00


	//----- nvinfo : EIATTR_SPARSE_MMA_MASK
	.align		4
.L_25:
        /*0078*/ 	.byte	0x03, 0x50
        /*007a*/ 	.short	0x0000


	//----- nvinfo : EIATTR_MAXREG_COUNT
	.align		4
        /*007c*/ 	.byte	0x03, 0x1b
        /*007e*/ 	.short	0x00ff


	//----- nvinfo : EIATTR_MERCURY_ISA_VERSION
	.align		4
        /*0080*/ 	.byte	0x03, 0x5f
        /*0082*/ 	.short	0x0101


	//----- nvinfo : EIATTR_VRC_CTA_INIT_COUNT
	.align		4
        /*0084*/ 	.byte	0x02, 0x4a
	.zero		1
	.zero		1


	//----- nvinfo : EIATTR_EXIT_INSTR_OFFSETS
	.align		4
        /*0088*/ 	.byte	0x04, 0x1c
        /*008a*/ 	.short	(.L_27 - .L_26)


	//   ....[0]....
.L_26:
        /*008c*/ 	.word	0x00000050


	//   ....[1]....
        /*0090*/ 	.word	0x000000c0


	//   ....[2]....
        /*0094*/ 	.word	0x000008d0


	//   ....[3]....
        /*0098*/ 	.word	0x00000940


	//----- nvinfo : EIATTR_CRS_STACK_SIZE
	.align		4
.L_27:
        /*009c*/ 	.byte	0x04, 0x1e
        /*009e*/ 	.short	(.L_29 - .L_28)
.L_28:
        /*00a0*/ 	.word	0x00000000


	//----- nvinfo : EIATTR_CBANK_PARAM_SIZE
	.align		4
.L_29:
        /*00a4*/ 	.byte	0x03, 0x19
        /*00a6*/ 	.short	0x002c


	//----- nvinfo : EIATTR_PARAM_CBANK
	.align		4
        /*00a8*/ 	.byte	0x04, 0x0a
        /*00aa*/ 	.short	(.L_31 - .L_30)
	.align		4
.L_30:
        /*00ac*/ 	.word	index@(.nv.constant0._Z6monkeyPyyPjS0_jjj)
        /*00b0*/ 	.short	0x0380
        /*00b2*/ 	.short	0x002c


	//----- nvinfo : EIATTR_SW_WAR
	.align		4
.L_31:
        /*00b4*/ 	.byte	0x04, 0x36
        /*00b6*/ 	.short	(.L_33 - .L_32)
.L_32:
        /*00b8*/ 	.word	0x00000008
.L_33:


//--------------------- .nv.callgraph             --------------------------
	.section	.nv.callgraph,"",@"SHT_CUDA_CALLGRAPH"
	.align	4
	.sectionentsize	8
	.align		4
        /*0000*/ 	.word	0x00000000
	.align		4
        /*0004*/ 	.word	0xffffffff
	.align		4
        /*0008*/ 	.word	0x00000000
	.align		4
        /*000c*/ 	.word	0xfffffffe
	.align		4
        /*0010*/ 	.word	0x00000000
	.align		4
        /*0014*/ 	.word	0xfffffffd
	.align		4
        /*0018*/ 	.word	0x00000000
	.align		4
        /*001c*/ 	.word	0xfffffffc


//--------------------- .text._Z6monkeyPyyPjS0_jjj --------------------------
	.section	.text._Z6monkeyPyyPjS0_jjj,"ax",@progbits
	.align	128
        .global         _Z6monkeyPyyPjS0_jjj
        .type           _Z6monkeyPyyPjS0_jjj,@function
        .size           _Z6monkeyPyyPjS0_jjj,(.L_x_16 - _Z6monkeyPyyPjS0_jjj)
        .other          _Z6monkeyPyyPjS0_jjj,@"STO_CUDA_ENTRY STV_DEFAULT"
_Z6monkeyPyyPjS0_jjj:
.text._Z6monkeyPyyPjS0_jjj:
[----:B------:R-:W-:Y:S08]  /*0000*/  LDC R1, c[0x0][0x37c] ;  /* 0x0000df00ff017b82 */ /* 0x000ff00000000800 */
[----:B------:R-:W0:Y:S01]  /*0010*/  LDC.64 R2, c[0x0][0x398] ;  /* 0x0000e600ff027b82 */ /* 0x000e220000000a00 */
[----:B------:R-:W0:Y:S02]  /*0020*/  LDCU.64 UR6, c[0x0][0x358] ;  /* 0x00006b00ff0677ac */ /* 0x000e240008000a00 */
[----:B0-----:R-:W2:Y:S02]  /*0030*/  LDG.E R2, desc[UR6][R2.64] ;  /* 0x0000000602027981 */ /* 0x001ea4000c1e1900 */
[----:B--2---:R-:W-:-:S13]  /*0040*/  ISETP.NE.AND P0, PT, R2, RZ, PT ;  /* 0x000000ff0200720c */ /* 0x004fda0003f05270 */
[----:B------:R-:W-:Y:S05]  /*0050*/  @P0 EXIT ;  /* 0x000000000000094d */ /* 0x000fea0003800000 */
[----:B------:R-:W0:Y:S01]  /*0060*/  S2R R0, SR_TID.X ;  /* 0x0000000000007919 */ /* 0x000e220000002100 */
[----:B------:R-:W0:Y:S01]  /*0070*/  S2UR UR4, SR_CTAID.X ;  /* 0x00000000000479c3 */ /* 0x000e220000002500 */
[----:B------:R-:W1:Y:S07]  /*0080*/  LDCU UR5, c[0x0][0x3a8] ;  /* 0x00007500ff0577ac */ /* 0x000e6e0008000800 */
[----:B------:R-:W0:Y:S02]  /*0090*/  LDC R3, c[0x0][0x360] ;  /* 0x0000d800ff037b82 */ /* 0x000e240000000800 */
[----:B0-----:R-:W-:-:S05]  /*00a0*/  IMAD R0, R3, UR4, R0 ;  /* 0x0000000403007c24 */ /* 0x001fca000f8e0200 */
[----:B-1----:R-:W-:-:S13]  /*00b0*/  ISETP.GE.U32.AND P0, PT, R0, UR5, PT ;  /* 0x0000000500007c0c */ /* 0x002fda000bf06070 */
[----:B------:R-:W-:Y:S05]  /*00c0*/  @P0 EXIT ;  /* 0x000000000000094d */ /* 0x000fea0003800000 */
[----:B------:R-:W0:Y:S02]  /*00d0*/  LDCU UR4, c[0x0][0x3a0] ;  /* 0x00007400ff0477ac */ /* 0x000e240008000800 */
[----:B0-----:R-:W-:-:S09]  /*00e0*/  UISETP.NE.AND UP0, UPT, UR4, URZ, UPT ;  /* 0x000000ff0400728c */ /* 0x001fd2000bf05270 */
[----:B------:R-:W-:Y:S05]  /*00f0*/  BRA.U !UP0, `(.L_x_0) ;  /* 0x0000000508f87547 */ /* 0x000fea000b800000 */
[----:B------:R-:W0:Y:S01]  /*0100*/  LDCU UR4, c[0x0][0x370] ;  /* 0x00006e00ff0477ac */ /* 0x000e220008000800 */
[----:B------:R-:W1:Y:S01]  /*0110*/  LDCU UR9, c[0x0][0x3a0] ;  /* 0x00007400ff0977ac */ /* 0x000e620008000800 */
[----:B------:R-:W2:Y:S01]  /*0120*/  LDCU UR8, c[0x0][0x3a4] ;  /* 0x00007480ff0877ac */ /* 0x000ea20008000800 */
[----:B0-----:R-:W-:-:S07]  /*0130*/  IMAD R3, R3, UR4, RZ ;  /* 0x0000000403037c24 */ /* 0x001fce000f8e02ff */
.L_x_13:
[----:B------:R-:W0:Y:S01]  /*0140*/  LDCU.64 UR4, c[0x0][0x388] ;  /* 0x00007100ff0477ac */ /* 0x000e220008000a00 */
[----:B------:R-:W-:Y:S01]  /*0150*/  BSSY.RECONVERGENT B0, `(.L_x_1) ;  /* 0x0000047000007945 */ /* 0x000fe20003800200 */
[----:B------:R-:W-:Y:S01]  /*0160*/  IMAD.MOV.U32 R14, RZ, RZ, RZ ;  /* 0x000000ffff0e7224 */ /* 0x000fe200078e00ff */
[----:B0-----:R-:W-:-:S05]  /*0170*/  IADD3 R4, P0, PT, R0, UR4, RZ ;  /* 0x0000000400047c10 */ /* 0x001fca000ff1e0ff */
[----:B------:R-:W-:-:S08]  /*0180*/  IMAD.X R9, RZ, RZ, UR5, P0 ;  /* 0x00000005ff097e24 */ /* 0x000fd000080e06ff */
.L_x_9:
[----:B--2---:R-:W-:Y:S01]  /*0190*/  IADD3 R4, P0, PT, R4, -UR8, RZ ;  /* 0x8000000804047c10 */ /* 0x004fe2000ff1e0ff */
[----:B0-----:R-:W0:Y:S01]  /*01a0*/  LDC R2, c[0x0][0x3a0] ;  /* 0x0000e800ff027b82 */ /* 0x001e220000000800 */
[----:B------:R-:W-:Y:S01]  /*01b0*/  BSSY.RECONVERGENT B1, `(.L_x_2) ;  /* 0x000001e000017945 */ /* 0x000fe20003800200 */
[----:B------:R-:W-:Y:S01]  /*01c0*/  IMAD.MOV.U32 R5, RZ, RZ, RZ ;  /* 0x000000ffff057224 */ /* 0x000fe200078e00ff */
[----:B------:R-:W-:-:S04]  /*01d0*/  IADD3.X R9, PT, PT, R9, -0x1, RZ, P0, !PT ;  /* 0xffffffff09097810 */ /* 0x000fc800007fe4ff */
[----:B------:R-:W-:-:S13]  /*01e0*/  ISETP.NE.AND.EX P0, PT, R9, RZ, PT, !PT ;  /* 0x000000ff0900720c */ /* 0x000fda0003f053f0 */
[----:B------:R-:W-:Y:S05]  /*01f0*/  @P0 BRA `(.L_x_3) ;  /* 0x0000000000500947 */ /* 0x000fea0003800000 */
[----:B-1----:R-:W1:Y:S01]  /*0200*/  I2F.U32.RP R8, UR9 ;  /* 0x0000000900087d06 */ /* 0x002e620008209000 */
[----:B------:R-:W-:-:S07]  /*0210*/  ISETP.NE.U32.AND P1, PT, RZ, UR9, PT ;  /* 0x00000009ff007c0c */ /* 0x000fce000bf25070 */
[----:B-1----:R-:W1:Y:S02]  /*0220*/  MUFU.RCP R8, R8 ;  /* 0x0000000800087308 */ /* 0x002e640000001000 */
[----:B-1----:R-:W-:-:S06]  /*0230*/  IADD3 R6, PT, PT, R8, 0xffffffe, RZ ;  /* 0x0ffffffe08067810 */ /* 0x002fcc0007ffe0ff */
[----:B------:R1:W2:Y:S02]  /*0240*/  F2I.FTZ.U32.TRUNC.NTZ R7, R6 ;  /* 0x0000000600077305 */ /* 0x0002a4000021f000 */
[----:B-1----:R-:W-:Y:S02]  /*0250*/  IMAD.MOV.U32 R6, RZ, RZ, RZ ;  /* 0x000000ffff067224 */ /* 0x002fe400078e00ff */
[----:B--2---:R-:W-:-:S04]  /*0260*/  IMAD.MOV R11, RZ, RZ, -R7 ;  /* 0x000000ffff0b7224 */ /* 0x004fc800078e0a07 */
[----:B------:R-:W-:-:S04]  /*0270*/  IMAD R11, R11, UR9, RZ ;  /* 0x000000090b0b7c24 */ /* 0x000fc8000f8e02ff */
[----:B------:R-:W-:-:S06]  /*0280*/  IMAD.HI.U32 R7, R7, R11, R6 ;  /* 0x0000000b07077227 */ /* 0x000fcc00078e0006 */
[----:B------:R-:W-:-:S04]  /*0290*/  IMAD.HI.U32 R7, R7, R4, RZ ;  /* 0x0000000407077227 */ /* 0x000fc800078e00ff */
[----:B------:R-:W-:-:S04]  /*02a0*/  IMAD.MOV R7, RZ, RZ, -R7 ;  /* 0x000000ffff077224 */ /* 0x000fc800078e0a07 */
[----:B------:R-:W-:-:S05]  /*02b0*/  IMAD R7, R7, UR9, R4 ;  /* 0x0000000907077c24 */ /* 0x000fca000f8e0204 */
[----:B------:R-:W-:-:S13]  /*02c0*/  ISETP.GE.U32.AND P0, PT, R7, UR9, PT ;  /* 0x0000000907007c0c */ /* 0x000fda000bf06070 */
[----:B------:R-:W-:-:S04]  /*02d0*/  @P0 IADD3 R7, PT, PT, R7, -UR9, RZ ;  /* 0x8000000907070c10 */ /* 0x000fc8000fffe0ff */
[----:B------:R-:W-:-:S13]  /*02e0*/  ISETP.GE.U32.AND P0, PT, R7, UR9, PT ;  /* 0x0000000907007c0c */ /* 0x000fda000bf06070 */
[----:B------:R-:W-:Y:S01]  /*02f0*/  @P0 VIADD R7, R7, -UR9 ;  /* 0x8000000907070c36 */ /* 0x000fe20008000000 */
[----:B------:R-:W-:-:S04]  /*0300*/  @!P1 LOP3.LUT R7, RZ, UR9, RZ, 0x33, !PT ;  /* 0x00000009ff079c12 */ /* 0x000fc8000f8e33ff */
[----:B------:R-:W-:-:S04]  /*0310*/  ISETP.NE.U32.AND P0, PT, R7, RZ, PT ;  /* 0x000000ff0700720c */ /* 0x000fc80003f05070 */
[----:B------:R-:W-:Y:S01]  /*0320*/  ISETP.NE.AND.EX P0, PT, RZ, RZ, PT, P0 ;  /* 0x000000ffff00720c */ /* 0x000fe20003f05300 */
[----:B------:R-:W-:-:S12]  /*0330*/  BRA `(.L_x_4) ;  /* 0x0000000000147947 */ /* 0x000fd80003800000 */
.L_x_3:
[----:B------:R-:W-:Y:S01]  /*0340*/  IMAD.MOV.U32 R10, RZ, RZ, R9 ;  /* 0x000000ffff0a7224 */ /* 0x000fe200078e0009 */
[----:B------:R-:W-:-:S07]  /*0350*/  MOV R8, 0x370 ;  /* 0x0000037000087802 */ /* 0x000fce0000000f00 */
[----:B01----:R-:W-:Y:S05]  /*0360*/  CALL.REL.NOINC `($__internal_1_$__cuda_sm20_rem_u64) ;  /* 0x0000000800807944 */ /* 0x003fea0003c00000 */
[----:B------:R-:W-:-:S04]  /*0370*/  ISETP.NE.U32.AND P0, PT, R10, RZ, PT ;  /* 0x000000ff0a00720c */ /* 0x000fc80003f05070 */
[----:B------:R-:W-:-:S13]  /*0380*/  ISETP.NE.AND.EX P0, PT, R11, RZ, PT, P0 ;  /* 0x000000ff0b00720c */ /* 0x000fda0003f05300 */
.L_x_4:
[----:B------:R-:W-:Y:S05]  /*0390*/  BSYNC.RECONVERGENT B1 ;  /* 0x0000000000017941 */ /* 0x000fea0003800200 */
.L_x_2:
[----:B------:R-:W-:Y:S05]  /*03a0*/  @P0 BRA `(.L_x_5) ;  /* 0x0000000000840947 */ /* 0x000fea0003800000 */
[----:B------:R-:W-:Y:S01]  /*03b0*/  ISETP.NE.AND.EX P0, PT, R9, RZ, PT, !PT ;  /* 0x000000ff0900720c */ /* 0x000fe20003f053f0 */
[----:B------:R-:W-:-:S12]  /*03c0*/  BSSY.RECONVERGENT B1, `(.L_x_6) ;  /* 0x000001a000017945 */ /* 0x000fd80003800200 */
[----:B------:R-:W-:Y:S05]  /*03d0*/  @P0 BRA `(.L_x_7) ;  /* 0x0000000000500947 */ /* 0x000fea0003800000 */
[----:B------:R-:W1:Y:S01]  /*03e0*/  I2F.U32.RP R8, UR9 ;  /* 0x0000000900087d06 */ /* 0x000e620008209000 */
[----:B------:R-:W-:-:S07]  /*03f0*/  ISETP.NE.U32.AND P2, PT, RZ, UR9, PT ;  /* 0x00000009ff007c0c */ /* 0x000fce000bf45070 */
[----:B-1----:R-:W1:Y:S02]  /*0400*/  MUFU.RCP R8, R8 ;  /* 0x0000000800087308 */ /* 0x002e640000001000 */
[----:B-1----:R-:W-:-:S06]  /*0410*/  VIADD R6, R8, 0xffffffe ;  /* 0x0ffffffe08067836 */ /* 0x002fcc0000000000 */
[----:B------:R1:W2:Y:S02]  /*0420*/  F2I.FTZ.U32.TRUNC.NTZ R7, R6 ;  /* 0x0000000600077305 */ /* 0x0002a4000021f000 */
[----:B-1----:R-:W-:Y:S01]  /*0430*/  IMAD.MOV.U32 R6, RZ, RZ, RZ ;  /* 0x000000ffff067224 */ /* 0x002fe200078e00ff */
[----:B--2---:R-:W-:-:S05]  /*0440*/  IADD3 R11, PT, PT, RZ, -R7, RZ ;  /* 0x80000007ff0b7210 */ /* 0x004fca0007ffe0ff */
[----:B------:R-:W-:-:S04]  /*0450*/  IMAD R11, R11, UR9, RZ ;  /* 0x000000090b0b7c24 */ /* 0x000fc8000f8e02ff */
[----:B------:R-:W-:-:S06]  /*0460*/  IMAD.HI.U32 R11, R7, R11, R6 ;  /* 0x0000000b070b7227 */ /* 0x000fcc00078e0006 */
[----:B------:R-:W-:-:S04]  /*0470*/  IMAD.HI.U32 R6, R11, R4, RZ ;  /* 0x000000040b067227 */ /* 0x000fc800078e00ff */
[----:B------:R-:W-:-:S04]  /*0480*/  IMAD.MOV R7, RZ, RZ, -R6 ;  /* 0x000000ffff077224 */ /* 0x000fc800078e0a06 */
[----:B------:R-:W-:-:S05]  /*0490*/  IMAD R7, R7, UR9, R4 ;  /* 0x0000000907077c24 */ /* 0x000fca000f8e0204 */
[----:B------:R-:W-:-:S13]  /*04a0*/  ISETP.GE.U32.AND P0, PT, R7, UR9, PT ;  /* 0x0000000907007c0c */ /* 0x000fda000bf06070 */
[----:B------:R-:W-:Y:S01]  /*04b0*/  @P0 IADD3 R7, PT, PT, R7, -UR9, RZ ;  /* 0x8000000907070c10 */ /* 0x000fe2000fffe0ff */
[----:B------:R-:W-:-:S03]  /*04c0*/  @P0 VIADD R6, R6, 0x1 ;  /* 0x0000000106060836 */ /* 0x000fc60000000000 */
[----:B------:R-:W-:Y:S01]  /*04d0*/  ISETP.GE.U32.AND P1, PT, R7, UR9, PT ;  /* 0x0000000907007c0c */ /* 0x000fe2000bf26070 */
[----:B------:R-:W-:-:S12]  /*04e0*/  HFMA2 R7, -RZ, RZ, 0, 0 ;  /* 0x00000000ff077431 */ /* 0x000fd800000001ff */
[----:B------:R-:W-:Y:S01]  /*04f0*/  @P1 VIADD R6, R6, 0x1 ;  /* 0x0000000106061836 */ /* 0x000fe20000000000 */
[----:B------:R-:W-:Y:S01]  /*0500*/  @!P2 LOP3.LUT R6, RZ, UR9, RZ, 0x33, !PT ;  /* 0x00000009ff06ac12 */ /* 0x000fe2000f8e33ff */
[----:B------:R-:W-:Y:S06]  /*0510*/  BRA `(.L_x_8) ;  /* 0x0000000000107947 */ /* 0x000fec0003800000 */
.L_x_7:
[----:B------:R-:W-:-:S07]  /*0520*/  MOV R6, 0x540 ;  /* 0x0000054000067802 */ /* 0x000fce0000000f00 */
[----:B0-----:R-:W-:Y:S05]  /*0530*/  CALL.REL.NOINC `($__internal_0_$__cuda_sm20_div_u64) ;  /* 0x0000000400047944 */ /* 0x001fea0003c00000 */
[----:B------:R-:W-:Y:S02]  /*0540*/  IMAD.MOV.U32 R6, RZ, RZ, R8 ;  /* 0x000000ffff067224 */ /* 0x000fe400078e0008 */
[----:B------:R-:W-:-:S07]  /*0550*/  IMAD.MOV.U32 R7, RZ, RZ, R11 ;  /* 0x000000ffff077224 */ /* 0x000fce00078e000b */
.L_x_8:
[----:B------:R-:W-:Y:S05]  /*0560*/  BSYNC.RECONVERGENT B1 ;  /* 0x0000000000017941 */ /* 0x000fea0003800200 */
.L_x_6:
[----:B------:R-:W-:Y:S02]  /*0570*/  IADD3 R14, PT, PT, R14, 0x1, RZ ;  /* 0x000000010e0e7810 */ /* 0x000fe40007ffe0ff */
[----:B------:R-:W-:Y:S02]  /*0580*/  IADD3 R4, P1, PT, -R6, R4, RZ ;  /* 0x0000000406047210 */ /* 0x000fe40007f3e1ff */
[----:B------:R-:W-:-:S03]  /*0590*/  ISETP.NE.AND P0, PT, R14, UR9, PT ;  /* 0x000000090e007c0c */ /* 0x000fc6000bf05270 */
[----:B------:R-:W-:-:S10]  /*05a0*/  IMAD.X R9, R9, 0x1, ~R7, P1 ;  /* 0x0000000109097824 */ /* 0x000fd400008e0e07 */
[----:B------:R-:W-:Y:S05]  /*05b0*/  @P0 BRA `(.L_x_9) ;  /* 0xfffffff800f40947 */ /* 0x000fea000383ffff */
.L_x_5:
[----:B------:R-:W-:Y:S05]  /*05c0*/  BSYNC.RECONVERGENT B0 ;  /* 0x0000000000007941 */ /* 0x000fea0003800200 */
.L_x_1:
[----:B------:R-:W1:Y:S01]  /*05d0*/  LDCU.64 UR4, c[0x0][0x380] ;  /* 0x00007000ff0477ac */ /* 0x000e620008000a00 */
[----:B------:R-:W-:Y:S01]  /*05e0*/  IMAD.MOV.U32 R8, RZ, RZ, R4 ;  /* 0x000000ffff087224 */ /* 0x000fe200078e0004 */
[----:B------:R-:W-:Y:S01]  /*05f0*/  BSSY.RECONVERGENT B0, `(.L_x_10) ;  /* 0x0000020000007945 */ /* 0x000fe20003800200 */
[----:B-1----:R-:W-:-:S04]  /*0600*/  LEA R6, P0, R0, UR4, 0x3 ;  /* 0x0000000400067c11 */ /* 0x002fc8000f8018ff */
[----:B------:R-:W-:Y:S02]  /*0610*/  LEA.HI.X R7, R0, UR5, RZ, 0x3, P0 ;  /* 0x0000000500077c11 */ /* 0x000fe400080f1cff */
[----:B------:R-:W-:-:S03]  /*0620*/  ISETP.NE.U32.AND P0, PT, R9, RZ, PT ;  /* 0x000000ff0900720c */ /* 0x000fc60003f05070 */
[----:B------:R1:W-:Y:S10]  /*0630*/  STG.E.64 desc[UR6][R6.64], R8 ;  /* 0x0000000806007986 */ /* 0x0003f4000c101b06 */
[----:B------:R-:W-:Y:S05]  /*0640*/  @P0 BRA `(.L_x_11) ;  /* 0x0000000000540947 */ /* 0x000fea0003800000 */
[----:B------:R-:W1:Y:S02]  /*0650*/  LDCU UR4, c[0x0][0x3a0] ;  /* 0x00007400ff0477ac */ /* 0x000e640008000800 */
        /* <DEDUP_REMOVED lines=9> */
[----:B0-----:R-:W-:-:S05]  /*06f0*/  IMAD.HI.U32 R2, R5, R4, RZ ;  /* 0x0000000405027227 */ /* 0x001fca00078e00ff */
[----:B------:R-:W-:-:S05]  /*0700*/  IADD3 R5, PT, PT, -R2, RZ, RZ ;  /* 0x000000ff02057210 */ /* 0x000fca0007ffe1ff */
[----:B------:R-:W-:-:S05]  /*0710*/  IMAD R4, R5, UR4, R4 ;  /* 0x0000000405047c24 */ /* 0x000fca000f8e0204 */
[----:B------:R-:W-:-:S13]  /*0720*/  ISETP.GE.U32.AND P0, PT, R4, UR4, PT ;  /* 0x0000000404007c0c */ /* 0x000fda000bf06070 */
[----:B------:R-:W-:-:S05]  /*0730*/  @P0 VIADD R4, R4, -UR4 ;  /* 0x8000000404040c36 */ /* 0x000fca0008000000 */
[----:B------:R-:W-:-:S13]  /*0740*/  ISETP.GE.U32.AND P0, PT, R4, UR4, PT ;  /* 0x0000000404007c0c */ /* 0x000fda000bf06070 */
[----:B------:R-:W-:Y:S01]  /*0750*/  @P0 VIADD R4, R4, -UR4 ;  /* 0x8000000404040c36 */ /* 0x000fe20008000000 */
[----:B------:R-:W-:-:S04]  /*0760*/  @!P1 LOP3.LUT R4, RZ, UR4, RZ, 0x33, !PT ;  /* 0x00000004ff049c12 */ /* 0x000fc8000f8e33ff */
[----:B------:R-:W-:-:S04]  /*0770*/  ISETP.NE.U32.AND P0, PT, R4, RZ, PT ;  /* 0x000000ff0400720c */ /* 0x000fc80003f05070 */
[----:B------:R-:W-:Y:S01]  /*0780*/  ISETP.NE.AND.EX P0, PT, RZ, RZ, PT, P0 ;  /* 0x000000ffff00720c */ /* 0x000fe20003f05300 */
[----:B------:R-:W-:-:S12]  /*0790*/  BRA `(.L_x_12) ;  /* 0x0000000000147947 */ /* 0x000fd80003800000 */
.L_x_11:
[----:B------:R-:W-:Y:S02]  /*07a0*/  MOV R10, R9 ;  /* 0x00000009000a7202 */ /* 0x000fe40000000f00 */
[----:B-1----:R-:W-:-:S07]  /*07b0*/  MOV R8, 0x7d0 ;  /* 0x000007d000087802 */ /* 0x002fce0000000f00 */
[----:B0-----:R-:W-:Y:S05]  /*07c0*/  CALL.REL.NOINC `($__internal_1_$__cuda_sm20_rem_u64) ;  /* 0x0000000400687944 */ /* 0x001fea0003c00000 */
[----:B------:R-:W-:-:S04]  /*07d0*/  ISETP.NE.U32.AND P0, PT, R10, RZ, PT ;  /* 0x000000ff0a00720c */ /* 0x000fc80003f05070 */
[----:B------:R-:W-:-:S13]  /*07e0*/  ISETP.NE.AND.EX P0, PT, R11, RZ, PT, P0 ;  /* 0x000000ff0b00720c */ /* 0x000fda0003f05300 */
.L_x_12:
[----:B------:R-:W-:Y:S05]  /*07f0*/  BSYNC.RECONVERGENT B0 ;  /* 0x0000000000007941 */ /* 0x000fea0003800200 */
.L_x_10:
[----:B------:R-:W0:Y:S01]  /*0800*/  @!P0 LDC.64 R6, c[0x0][0x390] ;  /* 0x0000e400ff068b82 */ /* 0x000e220000000a00 */
[----:B------:R-:W1:Y:S01]  /*0810*/  LDCU UR4, c[0x0][0x3a8] ;  /* 0x00007500ff0477ac */ /* 0x000e620008000800 */
[----:B------:R-:W-:-:S06]  /*0820*/  @!P0 IMAD.MOV.U32 R9, RZ, RZ, 0x1 ;  /* 0x00000001ff098424 */ /* 0x000fcc00078e00ff */
[----:B------:R-:W2:Y:S01]  /*0830*/  @!P0 LDC.64 R4, c[0x0][0x398] ;  /* 0x0000e600ff048b82 */ /* 0x000ea20000000a00 */
[----:B0-----:R-:W-:-:S04]  /*0840*/  @!P0 LEA R2, P1, R0, R6, 0x2 ;  /* 0x0000000600028211 */ /* 0x001fc800078210ff */
[----:B------:R-:W-:Y:S01]  /*0850*/  @!P0 LEA.HI.X R7, R0, R7, RZ, 0x2, P1 ;  /* 0x0000000700078211 */ /* 0x000fe200008f14ff */
[----:B--2---:R0:W-:Y:S02]  /*0860*/  @!P0 STG.E desc[UR6][R4.64], R9 ;  /* 0x0000000904008986 */ /* 0x0041e4000c101906 */
[----:B0-----:R-:W-:Y:S01]  /*0870*/  @!P0 IMAD.MOV.U32 R4, RZ, RZ, R2 ;  /* 0x000000ffff048224 */ /* 0x001fe200078e0002 */
[----:B------:R-:W-:-:S05]  /*0880*/  @!P0 MOV R5, R7 ;  /* 0x0000000700058202 */ /* 0x000fca0000000f00 */
[----:B------:R0:W-:Y:S02]  /*0890*/  @!P0 STG.E desc[UR6][R4.64], R0 ;  /* 0x0000000004008986 */ /* 0x0001e4000c101906 */
[----:B0-----:R-:W-:-:S05]  /*08a0*/  IMAD.IADD R0, R3, 0x1, R0 ;  /* 0x0000000103007824 */ /* 0x001fca00078e0200 */
[----:B-1----:R-:W-:-:S13]  /*08b0*/  ISETP.GE.U32.AND P0, PT, R0, UR4, PT ;  /* 0x0000000400007c0c */ /* 0x002fda000bf06070 */
[----:B------:R-:W-:Y:S05]  /*08c0*/  @!P0 BRA `(.L_x_13) ;  /* 0xfffffff8001c8947 */ /* 0x000fea000383ffff */
[----:B------:R-:W-:Y:S05]  /*08d0*/  EXIT ;  /* 0x000000000000794d */ /* 0x000fea0003800000 */
.L_x_0:
[----:B------:R-:W0:Y:S01]  /*08e0*/  LDC.64 R2, c[0x0][0x380] ;  /* 0x0000e000ff027b82 */ /* 0x000e220000000a00 */
[----:B------:R-:W1:Y:S02]  /*08f0*/  LDCU.64 UR4, c[0x0][0x388] ;  /* 0x00007100ff0477ac */ /* 0x000e640008000a00 */
[----:B-1----:R-:W-:-:S05]  /*0900*/  IADD3 R4, P0, PT, R0, UR4, RZ ;  /* 0x0000000400047c10 */ /* 0x002fca000ff1e0ff */
[----:B------:R-:W-:Y:S02]  /*0910*/  IMAD.X R5, RZ, RZ, UR5, P0 ;  /* 0x00000005ff057e24 */ /* 0x000fe400080e06ff */
[----:B0-----:R-:W-:-:S05]  /*0920*/  IMAD.WIDE.U32 R2, R0, 0x8, R2 ;  /* 0x0000000800027825 */ /* 0x001fca00078e0002 */
[----:B------:R-:W-:Y:S01]  /*0930*/  STG.E.64 desc[UR6][R2.64], R4 ;  /* 0x0000000402007986 */ /* 0x000fe2000c101b06 */
[----:B------:R-:W-:Y:S05]  /*0940*/  EXIT ;  /* 0x000000000000794d */ /* 0x000fea0003800000 */
        .weak           $__internal_0_$__cuda_sm20_div_u64
        .type           $__internal_0_$__cuda_sm20_div_u64,@function
        .size           $__internal_0_$__cuda_sm20_div_u64,($__internal_1_$__cuda_sm20_rem_u64 - $__internal_0_$__cuda_sm20_div_u64)
$__internal_0_$__cuda_sm20_div_u64:
[----:B------:R-:W0:Y:S01]  /*0950*/  LDCU UR4, c[0x0][0x3a0] ;  /* 0x00007400ff0477ac */ /* 0x000e220008000800 */
[----:B------:R-:W-:Y:S02]  /*0960*/  UMOV UR5, URZ ;  /* 0x000000ff00057c82 */ /* 0x000fe40008000000 */
[----:B0-----:R-:W0:Y:S08]  /*0970*/  I2F.U64.RP R7, UR4 ;  /* 0x0000000400077d12 */ /* 0x001e300008309000 */
[----:B0-----:R-:W0:Y:S02]  /*0980*/  MUFU.RCP R7, R7 ;  /* 0x0000000700077308 */ /* 0x001e240000001000 */
[----:B0-----:R-:W-:-:S06]  /*0990*/  IADD3 R10, PT, PT, R7, 0x1ffffffe, RZ ;  /* 0x1ffffffe070a7810 */ /* 0x001fcc0007ffe0ff */
[----:B------:R-:W0:Y:S02]  /*09a0*/  F2I.U64.TRUNC R10, R10 ;  /* 0x0000000a000a7311 */ /* 0x000e24000020d800 */
[----:B0-----:R-:W-:-:S04]  /*09b0*/  IMAD.WIDE.U32 R12, R10, UR4, RZ ;  /* 0x000000040a0c7c25 */ /* 0x001fc8000f8e00ff */
[----:B------:R-:W-:Y:S01]  /*09c0*/  IMAD R13, R11, UR4, R13 ;  /* 0x000000040b0d7c24 */ /* 0x000fe2000f8e020d */
[----:B------:R-:W-:-:S05]  /*09d0*/  IADD3 R15, P0, PT, RZ, -R12, RZ ;  /* 0x8000000cff0f7210 */ /* 0x000fca0007f1e0ff */
[----:B------:R-:W-:-:S04]  /*09e0*/  IMAD.HI.U32 R12, R10, R15, RZ ;  /* 0x0000000f0a0c7227 */ /* 0x000fc800078e00ff */
[----:B------:R-:W-:Y:S02]  /*09f0*/  IMAD.X R17, RZ, RZ, ~R13, P0 ;  /* 0x000000ffff117224 */ /* 0x000fe400000e0e0d */
[----:B------:R-:W-:Y:S02]  /*0a00*/  IMAD.MOV.U32 R13, RZ, RZ, R10 ;  /* 0x000000ffff0d7224 */ /* 0x000fe400078e000a */
[-C--:B------:R-:W-:Y:S02]  /*0a10*/  IMAD R19, R11, R17.reuse, RZ ;  /* 0x000000110b137224 */ /* 0x080fe400078e02ff */
[----:B------:R-:W-:-:S04]  /*0a20*/  IMAD.WIDE.U32 R12, P0, R10, R17, R12 ;  /* 0x000000110a0c7225 */ /* 0x000fc8000780000c */
[----:B------:R-:W-:-:S04]  /*0a30*/  IMAD.HI.U32 R7, R11, R17, RZ ;  /* 0x000000110b077227 */ /* 0x000fc800078e00ff */
[----:B------:R-:W-:Y:S01]  /*0a40*/  IMAD.HI.U32 R12, P1, R11, R15, R12 ;  /* 0x0000000f0b0c7227 */ /* 0x000fe2000782000c */
[----:B------:R-:W-:-:S04]  /*0a50*/  IADD3.X R7, PT, PT, R7, R11, RZ, P0, !PT ;  /* 0x0000000b07077210 */ /* 0x000fc800007fe4ff */
[----:B------:R-:W-:-:S04]  /*0a60*/  IADD3 R13, P2, PT, R19, R12, RZ ;  /* 0x0000000c130d7210 */ /* 0x000fc80007f5e0ff */
[----:B------:R-:W-:Y:S01]  /*0a70*/  IADD3.X R7, PT, PT, RZ, RZ, R7, P2, P1 ;  /* 0x000000ffff077210 */ /* 0x000fe200017e2407 */
[----:B------:R-:W-:-:S03]  /*0a80*/  IMAD.WIDE.U32 R10, R13, UR4, RZ ;  /* 0x000000040d0a7c25 */ /* 0x000fc6000f8e00ff */
[----:B------:R-:W-:Y:S01]  /*0a90*/  IADD3 R15, P0, PT, RZ, -R10, RZ ;  /* 0x8000000aff0f7210 */ /* 0x000fe20007f1e0ff */
[----:B------:R-:W-:Y:S02]  /*0aa0*/  IMAD R10, R7, UR4, R11 ;  /* 0x00000004070a7c24 */ /* 0x000fe4000f8e020b */
[----:B------:R-:W-:Y:S02]  /*0ab0*/  HFMA2 R11, -RZ, RZ, 0, 0 ;  /* 0x00000000ff0b7431 */ /* 0x000fe400000001ff */
[----:B------:R-:W-:-:S04]  /*0ac0*/  IMAD.HI.U32 R12, R13, R15, RZ ;  /* 0x0000000f0d0c7227 */ /* 0x000fc800078e00ff */
[----:B------:R-:W-:-:S04]  /*0ad0*/  IMAD.X R10, RZ, RZ, ~R10, P0 ;  /* 0x000000ffff0a7224 */ /* 0x000fc800000e0e0a */
[----:B------:R-:W-:-:S04]  /*0ae0*/  IMAD.WIDE.U32 R12, P0, R13, R10, R12 ;  /* 0x0000000a0d0c7225 */ /* 0x000fc8000780000c */
[C---:B------:R-:W-:Y:S02]  /*0af0*/  IMAD R8, R7.reuse, R10, RZ ;  /* 0x0000000a07087224 */ /* 0x040fe400078e02ff */
[----:B------:R-:W-:-:S04]  /*0b00*/  IMAD.HI.U32 R13, P1, R7, R15, R12 ;  /* 0x0000000f070d7227 */ /* 0x000fc8000782000c */
[----:B------:R-:W-:Y:S01]  /*0b10*/  IMAD.HI.U32 R10, R7, R10, RZ ;  /* 0x0000000a070a7227 */ /* 0x000fe200078e00ff */
[----:B------:R-:W-:-:S03]  /*0b20*/  IADD3 R13, P2, PT, R8, R13, RZ ;  /* 0x0000000d080d7210 */ /* 0x000fc60007f5e0ff */
[----:B------:R-:W-:Y:S02]  /*0b30*/  IMAD.X R7, R10, 0x1, R7, P0 ;  /* 0x000000010a077824 */ /* 0x000fe400000e0607 */
[----:B------:R-:W-:-:S03]  /*0b40*/  IMAD.HI.U32 R10, R13, R4, RZ ;  /* 0x000000040d0a7227 */ /* 0x000fc600078e00ff */
[----:B------:R-:W-:Y:S01]  /*0b50*/  IADD3.X R7, PT, PT, RZ, RZ, R7, P2, P1 ;  /* 0x000000ffff077210 */ /* 0x000fe200017e2407 */
[----:B------:R-:W-:-:S04]  /*0b60*/  IMAD.WIDE.U32 R10, R13, R9, R10 ;  /* 0x000000090d0a7225 */ /* 0x000fc800078e000a */
[C---:B------:R-:W-:Y:S02]  /*0b70*/  IMAD R13, R7.reuse, R9, RZ ;  /* 0x00000009070d7224 */ /* 0x040fe400078e02ff */
[----:B------:R-:W-:-:S04]  /*0b80*/  IMAD.HI.U32 R8, P0, R7, R4, R10 ;  /* 0x0000000407087227 */ /* 0x000fc8000780000a */
[----:B------:R-:W-:Y:S01]  /*0b90*/  IMAD.HI.U32 R7, R7, R9, RZ ;  /* 0x0000000907077227 */ /* 0x000fe200078e00ff */
[----:B------:R-:W-:-:S03]  /*0ba0*/  IADD3 R8, P1, PT, R13, R8, RZ ;  /* 0x000000080d087210 */ /* 0x000fc60007f3e0ff */
[----:B------:R-:W-:Y:S01]  /*0bb0*/  IMAD.X R7, RZ, RZ, R7, P0 ;  /* 0x000000ffff077224 */ /* 0x000fe200000e0607 */
[C---:B------:R-:W-:Y:S01]  /*0bc0*/  IADD3 R13, P2, PT, R8.reuse, 0x1, RZ ;  /* 0x00000001080d7810 */ /* 0x040fe20007f5e0ff */
[----:B------:R-:W-:-:S04]  /*0bd0*/  IMAD.WIDE.U32 R10, R8, UR4, RZ ;  /* 0x00000004080a7c25 */ /* 0x000fc8000f8e00ff */
[----:B------:R-:W-:Y:S01]  /*0be0*/  IMAD.X R7, RZ, RZ, R7, P1 ;  /* 0x000000ffff077224 */ /* 0x000fe200008e0607 */
[----:B------:R-:W-:-:S03]  /*0bf0*/  IADD3 R16, P0, PT, -R10, R4, RZ ;  /* 0x000000040a107210 */ /* 0x000fc60007f1e1ff */
[----:B------:R-:W-:Y:S01]  /*0c00*/  IMAD R12, R7, UR4, R11 ;  /* 0x00000004070c7c24 */ /* 0x000fe2000f8e020b */
[----:B------:R-:W-:Y:S01]  /*0c10*/  IADD3 R11, P1, PT, R16, -UR4, RZ ;  /* 0x80000004100b7c10 */ /* 0x000fe2000ff3e0ff */
[----:B------:R-:W-:-:S03]  /*0c20*/  IMAD.X R10, RZ, RZ, R7, P2 ;  /* 0x000000ffff0a7224 */ /* 0x000fc600010e0607 */
[----:B------:R-:W-:Y:S02]  /*0c30*/  IADD3.X R15, PT, PT, ~R12, R9, RZ, P0, !PT ;  /* 0x000000090c0f7210 */ /* 0x000fe400007fe5ff */
[----:B------:R-:W-:Y:S02]  /*0c40*/  ISETP.GE.U32.AND P0, PT, R16, UR4, PT ;  /* 0x0000000410007c0c */ /* 0x000fe4000bf06070 */
[C---:B------:R-:W-:Y:S02]  /*0c50*/  IADD3.X R12, PT, PT, R15.reuse, -0x1, RZ, P1, !PT ;  /* 0xffffffff0f0c7810 */ /* 0x040fe40000ffe4ff */
[----:B------:R-:W-:Y:S02]  /*0c60*/  ISETP.GE.U32.AND.EX P0, PT, R15, RZ, PT, P0 ;  /* 0x000000ff0f00720c */ /* 0x000fe40003f06100 */
[----:B------:R-:W-:Y:S02]  /*0c70*/  ISETP.NE.U32.AND P1, PT, RZ, UR4, PT ;  /* 0x00000004ff007c0c */ /* 0x000fe4000bf25070 */
[----:B------:R-:W-:-:S02]  /*0c80*/  SEL R13, R13, R8, P0 ;  /* 0x000000080d0d7207 */ /* 0x000fc40000000000 */
[----:B------:R-:W-:Y:S02]  /*0c90*/  SEL R11, R11, R16, P0 ;  /* 0x000000100b0b7207 */ /* 0x000fe40000000000 */
[----:B------:R-:W-:Y:S02]  /*0ca0*/  SEL R10, R10, R7, P0 ;  /* 0x000000070a0a7207 */ /* 0x000fe40000000000 */
[----:B------:R-:W-:Y:S02]  /*0cb0*/  IADD3 R8, P2, PT, R13, 0x1, RZ ;  /* 0x000000010d087810 */ /* 0x000fe40007f5e0ff */
[----:B------:R-:W-:Y:S02]  /*0cc0*/  SEL R12, R12, R15, P0 ;  /* 0x0000000f0c0c7207 */ /* 0x000fe40000000000 */
[----:B------:R-:W-:Y:S01]  /*0cd0*/  ISETP.GE.U32.AND P0, PT, R11, UR4, PT ;  /* 0x000000040b007c0c */ /* 0x000fe2000bf06070 */
[----:B------:R-:W-:Y:S01]  /*0ce0*/  IMAD.X R11, RZ, RZ, R10, P2 ;  /* 0x000000ffff0b7224 */ /* 0x000fe200010e060a */
[----:B------:R-:W-:-:S02]  /*0cf0*/  MOV R7, 0x0 ;  /* 0x0000000000077802 */ /* 0x000fc40000000f00 */
[----:B------:R-:W-:Y:S02]  /*0d00*/  ISETP.GE.U32.AND.EX P0, PT, R12, RZ, PT, P0 ;  /* 0x000000ff0c00720c */ /* 0x000fe40003f06100 */
[----:B------:R-:W-:Y:S02]  /*0d10*/  ISETP.NE.AND.EX P1, PT, RZ, RZ, PT, P1 ;  /* 0x000000ffff00720c */ /* 0x000fe40003f25310 */
[----:B------:R-:W-:Y:S02]  /*0d20*/  SEL R8, R8, R13, P0 ;  /* 0x0000000d08087207 */ /* 0x000fe40000000000 */
[----:B------:R-:W-:Y:S02]  /*0d30*/  SEL R11, R11, R10, P0 ;  /* 0x0000000a0b0b7207 */ /* 0x000fe40000000000 */
[----:B------:R-:W-:Y:S02]  /*0d40*/  SEL R8, R8, 0xffffffff, P1 ;  /* 0xffffffff08087807 */ /* 0x000fe40000800000 */
[----:B------:R-:W-:Y:S01]  /*0d50*/  SEL R11, R11, 0xffffffff, P1 ;  /* 0xffffffff0b0b7807 */ /* 0x000fe20000800000 */
[----:B------:R-:W-:Y:S06]  /*0d60*/  RET.REL.NODEC R6 `(_Z6monkeyPyyPjS0_jjj) ;  /* 0xfffffff006a47950 */ /* 0x000fec0003c3ffff */
        .weak           $__internal_1_$__cuda_sm20_rem_u64
        .type           $__internal_1_$__cuda_sm20_rem_u64,@function
        .size           $__internal_1_$__cuda_sm20_rem_u64,(.L_x_16 - $__internal_1_$__cuda_sm20_rem_u64)
$__internal_1_$__cuda_sm20_rem_u64:
[----:B------:R-:W-:Y:S02]  /*0d70*/  IMAD.MOV.U32 R16, RZ, RZ, R2 ;  /* 0x000000ffff107224 */ /* 0x000fe400078e0002 */
[----:B------:R-:W-:-:S04]  /*0d80*/  IMAD.MOV.U32 R17, RZ, RZ, R5 ;  /* 0x000000ffff117224 */ /* 0x000fc800078e0005 */
[----:B------:R-:W0:Y:S08]  /*0d90*/  I2F.U64.RP R11, R16 ;  /* 0x00000010000b7312 */ /* 0x000e300000309000 */
[----:B0-----:R-:W0:Y:S02]  /*0da0*/  MUFU.RCP R11, R11 ;  /* 0x0000000b000b7308 */ /* 0x001e240000001000 */
[----:B0-----:R-:W-:-:S06]  /*0db0*/  IADD3 R6, PT, PT, R11, 0x1ffffffe, RZ ;  /* 0x1ffffffe0b067810 */ /* 0x001fcc0007ffe0ff */
[----:B------:R-:W0:Y:S02]  /*0dc0*/  F2I.U64.TRUNC R6, R6 ;  /* 0x0000000600067311 */ /* 0x000e24000020d800 */
[----:B0-----:R-:W-:-:S04]  /*0dd0*/  IMAD.WIDE.U32 R12, R6, R2, RZ ;  /* 0x00000002060c7225 */ /* 0x001fc800078e00ff */
[----:B------:R-:W-:Y:S01]  /*0de0*/  IMAD R13, R6, R5, R13 ;  /* 0x00000005060d7224 */ /* 0x000fe200078e020d */
[----:B------:R-:W-:-:S03]  /*0df0*/  IADD3 R15, P0, PT, RZ, -R12, RZ ;  /* 0x8000000cff0f7210 */ /* 0x000fc60007f1e0ff */
[----:B------:R-:W-:Y:S02]  /*0e00*/  IMAD R13, R7, R2, R13 ;  /* 0x00000002070d7224 */ /* 0x000fe400078e020d */
        /* <DEDUP_REMOVED lines=10> */
[----:B------:R-:W-:-:S04]  /*0eb0*/  IMAD.WIDE.U32 R6, R13, R2, RZ ;  /* 0x000000020d067225 */ /* 0x000fc800078e00ff */
[----:B------:R-:W-:Y:S01]  /*0ec0*/  IMAD R7, R13, R5, R7 ;  /* 0x000000050d077224 */ /* 0x000fe200078e0207 */
[----:B------:R-:W-:-:S03]  /*0ed0*/  IADD3 R15, P0, PT, RZ, -R6, RZ ;  /* 0x80000006ff0f7210 */ /* 0x000fc60007f1e0ff */
[----:B------:R-:W-:Y:S02]  /*0ee0*/  IMAD R7, R11, R2, R7 ;  /* 0x000000020b077224 */ /* 0x000fe400078e0207 */
[----:B------:R-:W-:-:S04]  /*0ef0*/  IMAD.HI.U32 R12, R13, R15, RZ ;  /* 0x0000000f0d0c7227 */ /* 0x000fc800078e00ff */
[----:B------:R-:W-:Y:S02]  /*0f00*/  IMAD.X R6, RZ, RZ, ~R7, P0 ;  /* 0x000000ffff067224 */ /* 0x000fe400000e0e07 */
[----:B------:R-:W-:Y:S02]  /*0f10*/  HFMA2 R7, -RZ, RZ, 0, 0 ;  /* 0x00000000ff077431 */ /* 0x000fe400000001ff */
        /* <DEDUP_REMOVED lines=13> */
[----:B------:R-:W-:Y:S02]  /*0ff0*/  IMAD.X R11, RZ, RZ, R11, P0 ;  /* 0x000000ffff0b7224 */ /* 0x000fe400000e060b */
[----:B------:R-:W-:-:S04]  /*1000*/  IMAD.WIDE.U32 R6, R13, R2, RZ ;  /* 0x000000020d067225 */ /* 0x000fc800078e00ff */
[----:B------:R-:W-:Y:S01]  /*1010*/  IMAD.X R11, RZ, RZ, R11, P1 ;  /* 0x000000ffff0b7224 */ /* 0x000fe200008e060b */
[----:B------:R-:W-:Y:S01]  /*1020*/  IADD3 R15, P1, PT, -R6, R4, RZ ;  /* 0x00000004060f7210 */ /* 0x000fe20007f3e1ff */
[----:B------:R-:W-:-:S03]  /*1030*/  IMAD R13, R13, R5, R7 ;  /* 0x000000050d0d7224 */ /* 0x000fc600078e0207 */
[-C--:B------:R-:W-:Y:S01]  /*1040*/  ISETP.GE.U32.AND P0, PT, R15, R2.reuse, PT ;  /* 0x000000020f00720c */ /* 0x080fe20003f06070 */
[----:B------:R-:W-:-:S05]  /*1050*/  IMAD R11, R11, R2, R13 ;  /* 0x000000020b0b7224 */ /* 0x000fca00078e020d */
[----:B------:R-:W-:Y:S02]  /*1060*/  IADD3.X R10, PT, PT, ~R11, R10, RZ, P1, !PT ;  /* 0x0000000a0b0a7210 */ /* 0x000fe40000ffe5ff */
[----:B------:R-:W-:Y:S02]  /*1070*/  IADD3 R7, P1, PT, -R2, R15, RZ ;  /* 0x0000000f02077210 */ /* 0x000fe40007f3e1ff */
[----:B------:R-:W-:-:S03]  /*1080*/  ISETP.GE.U32.AND.EX P0, PT, R10, R5, PT, P0 ;  /* 0x000000050a00720c */ /* 0x000fc60003f06100 */
[--C-:B------:R-:W-:Y:S01]  /*1090*/  IMAD.X R6, R10, 0x1, ~R5.reuse, P1 ;  /* 0x000000010a067824 */ /* 0x100fe200008e0e05 */
[----:B------:R-:W-:Y:S02]  /*10a0*/  SEL R7, R7, R15, P0 ;  /* 0x0000000f07077207 */ /* 0x000fe40000000000 */
[----:B------:R-:W-:Y:S02]  /*10b0*/  ISETP.NE.U32.AND P1, PT, R2, RZ, PT ;  /* 0x000000ff0200720c */ /* 0x000fe40003f25070 */
[----:B------:R-:W-:Y:S02]  /*10c0*/  SEL R6, R6, R10, P0 ;  /* 0x0000000a06067207 */ /* 0x000fe40000000000 */
[----:B------:R-:W-:Y:S02]  /*10d0*/  IADD3 R10, P2, PT, -R2, R7, RZ ;  /* 0x00000007020a7210 */ /* 0x000fe40007f5e1ff */
[----:B------:R-:W-:Y:S02]  /*10e0*/  ISETP.GE.U32.AND P0, PT, R7, R2, PT ;  /* 0x000000020700720c */ /* 0x000fe40003f06070 */
[----:B------:R-:W-:Y:S01]  /*10f0*/  ISETP.NE.AND.EX P1, PT, R5, RZ, PT, P1 ;  /* 0x000000ff0500720c */ /* 0x000fe20003f25310 */
[C---:B------:R-:W-:Y:S01]  /*1100*/  IMAD.X R11, R6.reuse, 0x1, ~R5, P2 ;  /* 0x00000001060b7824 */ /* 0x040fe200010e0e05 */
[----:B------:R-:W-:-:S04]  /*1110*/  ISETP.GE.U32.AND.EX P0, PT, R6, R5, PT, P0 ;  /* 0x000000050600720c */ /* 0x000fc80003f06100 */
[----:B------:R-:W-:Y:S01]  /*1120*/  SEL R10, R10, R7, P0 ;  /* 0x000000070a0a7207 */ /* 0x000fe20000000000 */
[----:B------:R-:W-:Y:S01]  /*1130*/  IMAD.MOV.U32 R7, RZ, RZ, 0x0 ;  /* 0x00000000ff077424 */ /* 0x000fe200078e00ff */
[----:B------:R-:W-:Y:S02]  /*1140*/  SEL R11, R11, R6, P0 ;  /* 0x000000060b0b7207 */ /* 0x000fe40000000000 */
[----:B------:R-:W-:Y:S02]  /*1150*/  MOV R6, R8 ;  /* 0x0000000800067202 */ /* 0x000fe40000000f00 */
[----:B------:R-:W-:Y:S02]  /*1160*/  SEL R10, R10, 0xffffffff, P1 ;  /* 0xffffffff0a0a7807 */ /* 0x000fe40000800000 */
[----:B------:R-:W-:Y:S01]  /*1170*/  SEL R11, R11, 0xffffffff, P1 ;  /* 0xffffffff0b0b7807 */ /* 0x000fe20000800000 */
[----:B------:R-:W-:Y:S06]  /*1180*/  RET.REL.NODEC R6 `(_Z6monkeyPyyPjS0_jjj) ;  /* 0xffffffec069c7950 */ /* 0x000fec0003c3ffff */
.L_x_14:
[----:B------:R-:W-:-:S00]  /*1190*/  BRA `(.L_x_14) ;  /* 0xfffffffc00fc7947 */ /* 0x000fc0000383ffff */
[----:B------:R-:W-:-:S00]  /*11a0*/  NOP ;  /* 0x0000000000007918 */ /* 0x000fc00000000000 */
        /* <DEDUP_REMOVED lines=13> */
.L_x_16:


//--------------------- .nv.shared.reserved.0     --------------------------
	.section	.nv.shared.reserved.0,"aw",@nobits
	.weak		__nv_reservedSMEM_offset_0_alias
	.size		__nv_reservedSMEM_offset_0_alias, 0, 64
	.other		__nv_reservedSMEM_offset_0_alias,@"STO_CUDA_RESERVED_SHARED STV_DEFAULT"
__nv_reservedSMEM_offset_0_alias:
	.zero		0
	.zero		64


//--------------------- .nv.constant0._Z6monkeyPyyPjS0_jjj --------------------------
	.section	.nv.constant0._Z6monkeyPyyPjS0_jjj,"a",@progbits
	.sectionflags	@""
	.align	4
.nv.constant0._Z6monkeyPyyPjS0_jjj:
	.zero		940


//--------------------- SYMBOLS --------------------------

	.type		.nv.reservedSmem.offset0,@object
	.size		.nv.reservedSmem.offset0,0x4
